	.headerflags	@"EF_CUDA_TEXMODE_UNIFIED EF_CUDA_64BIT_ADDRESS EF_CUDA_ACCELERATORS EF_CUDA_SM90 EF_CUDA_VIRTUAL_SM(EF_CUDA_SM90)"
	.elftype	@"ET_EXEC"


//--------------------- .nv.info                  --------------------------
	.section	.nv.info,"",@"SHT_CUDA_INFO"
	.align	4


	//----- nvinfo : EIATTR_REGCOUNT
	.align		4
        /*0000*/ 	.byte	0x04, 0x2f
        /*0002*/ 	.short	(.L_1 - .L_0)
	.align		4
.L_0:
        /*0004*/ 	.word	index@(triton_poi_fused_add_mul_neg_threshold_15)
        /*0008*/ 	.word	0x0000000c


	//----- nvinfo : EIATTR_MIN_STACK_SIZE
	.align		4
.L_1:
        /*000c*/ 	.byte	0x04, 0x12
        /*000e*/ 	.short	(.L_3 - .L_2)
	.align		4
.L_2:
        /*0010*/ 	.word	index@(triton_poi_fused_add_mul_neg_threshold_15)
        /*0014*/ 	.word	0x00000000


	//----- nvinfo : EIATTR_FRAME_SIZE
	.align		4
.L_3:
        /*0018*/ 	.byte	0x04, 0x11
        /*001a*/ 	.short	(.L_5 - .L_4)
	.align		4
.L_4:
        /*001c*/ 	.word	index@(triton_poi_fused_add_mul_neg_threshold_15)
        /*0020*/ 	.word	0x00000000


	//----- nvinfo : EIATTR_MIN_STACK_SIZE
	.align		4
.L_5:
        /*0024*/ 	.byte	0x04, 0x12
        /*0026*/ 	.short	(.L_7 - .L_6)
	.align		4
.L_6:
        /*0028*/ 	.word	index@(triton_poi_fused_add_mul_neg_threshold_15)
        /*002c*/ 	.word	0x00000000
.L_7:


//--------------------- .nv.info.triton_poi_fused_add_mul_neg_threshold_15 --------------------------
	.section	.nv.info.triton_poi_fused_add_mul_neg_threshold_15,"",@"SHT_CUDA_INFO"
	.sectionflags	@""
	.align	4


	//----- nvinfo : EIATTR_CUDA_API_VERSION
	.align		4
        /*0000*/ 	.byte	0x04, 0x37
        /*0002*/ 	.short	(.L_9 - .L_8)
.L_8:
        /*0004*/ 	.word	0x0000007c


	//----- nvinfo : EIATTR_KPARAM_INFO
	.align		4
.L_9:
        /*0008*/ 	.byte	0x04, 0x17
        /*000a*/ 	.short	(.L_11 - .L_10)
.L_10:
        /*000c*/ 	.word	0x00000000
        /*0010*/ 	.short	0x0002
        /*0012*/ 	.short	0x0010
        /*0014*/ 	.byte	0x00, 0xf0, 0x11, 0x00


	//----- nvinfo : EIATTR_KPARAM_INFO
	.align		4
.L_11:
        /*0018*/ 	.byte	0x04, 0x17
        /*001a*/ 	.short	(.L_13 - .L_12)
.L_12:
        /*001c*/ 	.word	0x00000000
        /*0020*/ 	.short	0x0001
        /*0022*/ 	.short	0x0008
        /*0024*/ 	.byte	0x00, 0xf4, 0x21, 0x00


	//----- nvinfo : EIATTR_KPARAM_INFO
	.align		4
.L_13:
        /*0028*/ 	.byte	0x04, 0x17
        /*002a*/ 	.short	(.L_15 - .L_14)
.L_14:
        /*002c*/ 	.word	0x00000000
        /*0030*/ 	.short	0x0000
        /*0032*/ 	.short	0x0000
        /*0034*/ 	.byte	0x00, 0xf4, 0x21, 0x00


	//----- nvinfo : EIATTR_SPARSE_MMA_MASK
	.align		4
.L_15:
        /*0038*/ 	.byte	0x03, 0x50
        /*003a*/ 	.short	0x0000


	//----- nvinfo : EIATTR_MAXREG_COUNT
	.align		4
        /*003c*/ 	.byte	0x03, 0x1b
        /*003e*/ 	.short	0x00ff


	//----- nvinfo : EIATTR_EXIT_INSTR_OFFSETS
	.align		4
        /*0040*/ 	.byte	0x04, 0x1c
        /*0042*/ 	.short	(.L_17 - .L_16)


	//   ....[0]....
.L_16:
        /*0044*/ 	.word	0x00000270


	//   ....[1]....
        /*0048*/ 	.word	0x00000290


	//----- nvinfo : EIATTR_REQNTID
	.align		4
.L_17:
        /*004c*/ 	.byte	0x04, 0x10
        /*004e*/ 	.short	(.L_19 - .L_18)
.L_18:
        /*0050*/ 	.word	0x00000080
        /*0054*/ 	.word	0x00000001
        /*0058*/ 	.word	0x00000001


	//----- nvinfo : EIATTR_CBANK_PARAM_SIZE
	.align		4
.L_19:
        /*005c*/ 	.byte	0x03, 0x19
        /*005e*/ 	.short	0x0014


	//----- nvinfo : EIATTR_PARAM_CBANK
	.align		4
        /*0060*/ 	.byte	0x04, 0x0a
        /*0062*/ 	.short	(.L_21 - .L_20)
	.align		4
.L_20:
        /*0064*/ 	.word	index@(.nv.constant0.triton_poi_fused_add_mul_neg_threshold_15)
        /*0068*/ 	.short	0x0210
        /*006a*/ 	.short	0x0014


	//----- nvinfo : EIATTR_SW_WAR
	.align		4
.L_21:
        /*006c*/ 	.byte	0x04, 0x36
        /*006e*/ 	.short	(.L_23 - .L_22)
.L_22:
        /*0070*/ 	.word	0x00000008
.L_23:


//--------------------- .nv.callgraph             --------------------------
	.section	.nv.callgraph,"",@"SHT_CUDA_CALLGRAPH"
	.align	4
	.sectionentsize	8
	.align		4
        /*0000*/ 	.word	0x00000000
	.align		4
        /*0004*/ 	.word	0xffffffff
	.align		4
        /*0008*/ 	.word	0x00000000
	.align		4
        /*000c*/ 	.word	0xfffffffe
	.align		4
        /*0010*/ 	.word	0x00000000
	.align		4
        /*0014*/ 	.word	0xfffffffd
	.align		4
        /*0018*/ 	.word	0x00000000
	.align		4
        /*001c*/ 	.word	0xfffffffc


//--------------------- .text.triton_poi_fused_add_mul_neg_threshold_15 --------------------------
	.section	.text.triton_poi_fused_add_mul_neg_threshold_15,"ax",@progbits
	.align	128
        .global         triton_poi_fused_add_mul_neg_threshold_15
        .type           triton_poi_fused_add_mul_neg_threshold_15,@function
        .size           triton_poi_fused_add_mul_neg_threshold_15,(.L_x_1 - triton_poi_fused_add_mul_neg_threshold_15)
        .other          triton_poi_fused_add_mul_neg_threshold_15,@"STO_CUDA_ENTRY STV_DEFAULT"
triton_poi_fused_add_mul_neg_threshold_15:
.text.triton_poi_fused_add_mul_neg_threshold_15:
[----:B------:R-:W0:Y:S02]  /*0000*/  LDC R1, c[0x0][0x28] ;  /* 0x00000a00ff017b82 */ /* 0x000e240000000800 */
[----:B------:R-:W1:Y:S01]  /*0010*/  S2R R0, SR_TID.X ;  /* 0x0000000000007919 */ /* 0x000e620000002100 */
[----:B------:R-:W2:Y:S01]  /*0020*/  LDC.64 R6, c[0x0][0x218] ;  /* 0x00008600ff067b82 */ /* 0x000ea20000000a00 */
[----:B------:R-:W-:Y:S01]  /*0030*/  CS2R R8, SRZ ;  /* 0x0000000000087805 */ /* 0x000fe2000001ff00 */
[----:B------:R-:W-:Y:S01]  /*0040*/  ULDC.64 UR4, c[0x0][0x208] ;  /* 0x0000820000047ab9 */ /* 0x000fe20000000a00 */
[----:B------:R-:W3:Y:S01]  /*0050*/  S2R R3, SR_CTAID.X ;  /* 0x0000000000037919 */ /* 0x000ee20000002500 */
[----:B-1----:R-:W-:-:S05]  /*0060*/  IMAD.SHL.U32 R0, R0, 0x2, RZ ;  /* 0x0000000200007824 */ /* 0x002fca00078e00ff */
[----:B------:R-:W-:-:S04]  /*0070*/  LOP3.LUT R0, R0, 0xfe, RZ, 0xc0, !PT ;  /* 0x000000fe00007812 */ /* 0x000fc800078ec0ff */
[----:B---3--:R-:W-:-:S04]  /*0080*/  LEA R3, R3, R0, 0x8 ;  /* 0x0000000003037211 */ /* 0x008fc800078e40ff */
[C---:B------:R-:W-:Y:S01]  /*0090*/  ISETP.GE.AND P0, PT, R3.reuse, 0x2800, PT ;  /* 0x000028000300780c */ /* 0x040fe20003f06270 */
[----:B------:R-:W-:-:S05]  /*00a0*/  IMAD.HI R0, R3, 0x66666667, RZ ;  /* 0x6666666703007827 */ /* 0x000fca00078e02ff */
[----:B------:R-:W-:-:S04]  /*00b0*/  SHF.R.U32.HI R5, RZ, 0x1f, R0 ;  /* 0x0000001fff057819 */ /* 0x000fc80000011600 */
[CC--:B------:R-:W-:Y:S02]  /*00c0*/  LEA.HI.SX32 R2, R0.reuse, R5.reuse, 0x1c ;  /* 0x0000000500027211 */ /* 0x0c0fe400078fe2ff */
[----:B------:R-:W-:-:S03]  /*00d0*/  LEA.HI.SX32 R5, R0, R5, 0x16 ;  /* 0x0000000500057211 */ /* 0x000fc600078fb2ff */
[----:B------:R-:W-:-:S04]  /*00e0*/  IMAD R2, R2, -0x28, R3 ;  /* 0xffffffd802027824 */ /* 0x000fc800078e0203 */
[----:B------:R-:W-:-:S04]  /*00f0*/  IMAD R5, R5, 0x28, R2 ;  /* 0x0000002805057824 */ /* 0x000fc800078e0202 */
[----:B--2---:R-:W-:Y:S02]  /*0100*/  IMAD.WIDE R6, R5, 0x4, R6 ;  /* 0x0000000405067825 */ /* 0x004fe400078e0206 */
[----:B------:R-:W1:Y:S03]  /*0110*/  LDC.64 R4, c[0x0][0x210] ;  /* 0x00008400ff047b82 */ /* 0x000e660000000a00 */
[----:B------:R-:W2:Y:S01]  /*0120*/  @!P0 LDG.E.EL.64 R8, desc[UR4][R6.64] ;  /* 0x0000000406088981 */ /* 0x000ea2000c2e1b00 */
[----:B-1----:R-:W-:Y:S01]  /*0130*/  IMAD.WIDE R4, R3, 0x4, R4 ;  /* 0x0000000403047825 */ /* 0x002fe200078e0204 */
[----:B------:R-:W-:-:S06]  /*0140*/  CS2R R2, SRZ ;  /* 0x0000000000027805 */ /* 0x000fcc000001ff00 */
[----:B------:R-:W3:Y:S01]  /*0150*/  @!P0 LDG.E.64 R2, desc[UR4][R4.64] ;  /* 0x0000000404028981 */ /* 0x000ee2000c1e1b00 */
[----:B------:R-:W-:-:S04]  /*0160*/  IMAD.MOV.U32 R0, RZ, RZ, 0x3e4ccccd ;  /* 0x3e4ccccdff007424 */ /* 0x000fc800078e00ff */
[-C--:B--2---:R-:W-:Y:S01]  /*0170*/  FFMA R8, R8, R0.reuse, 0.5 ;  /* 0x3f00000008087423 */ /* 0x084fe20000000000 */
[----:B------:R-:W-:-:S03]  /*0180*/  FFMA R9, R9, R0, 0.5 ;  /* 0x3f00000009097423 */ /* 0x000fc60000000000 */
[----:B------:R-:W-:Y:S01]  /*0190*/  FADD R8, RZ, -R8 ;  /* 0x80000008ff087221 */ /* 0x000fe20000000000 */
[----:B------:R-:W-:-:S04]  /*01a0*/  FADD R9, RZ, -R9 ;  /* 0x80000009ff097221 */ /* 0x000fc80000000000 */
[C---:B------:R-:W-:Y:S02]  /*01b0*/  FSETP.GTU.AND P1, PT, R8.reuse, -1, PT ;  /* 0xbf8000000800780b */ /* 0x040fe40003f2c000 */
[C---:B------:R-:W-:Y:S02]  /*01c0*/  FSETP.GTU.AND P2, PT, R9.reuse, -1, PT ;  /* 0xbf8000000900780b */ /* 0x040fe40003f4c000 */
[----:B------:R-:W-:Y:S02]  /*01d0*/  FSEL R8, R8, -1, P1 ;  /* 0xbf80000008087808 */ /* 0x000fe40000800000 */
[----:B------:R-:W-:-:S03]  /*01e0*/  FSEL R9, R9, -1, P2 ;  /* 0xbf80000009097808 */ /* 0x000fc60001000000 */
[----:B------:R-:W-:Y:S02]  /*01f0*/  FADD R8, RZ, -R8 ;  /* 0x80000008ff087221 */ /* 0x000fe40000000000 */
[----:B------:R-:W-:-:S03]  /*0200*/  FADD R9, RZ, -R9 ;  /* 0x80000009ff097221 */ /* 0x000fc60000000000 */
[C---:B------:R-:W-:Y:S02]  /*0210*/  FSETP.GTU.AND P1, PT, R8.reuse, RZ, PT ;  /* 0x000000ff0800720b */ /* 0x040fe40003f2c000 */
[C---:B------:R-:W-:Y:S02]  /*0220*/  FSETP.GTU.AND P2, PT, R9.reuse, RZ, PT ;  /* 0x000000ff0900720b */ /* 0x040fe40003f4c000 */
[----:B------:R-:W-:Y:S02]  /*0230*/  FSEL R7, R8, RZ, P1 ;  /* 0x000000ff08077208 */ /* 0x000fe40000800000 */
[----:B------:R-:W-:-:S03]  /*0240*/  FSEL R0, R9, RZ, P2 ;  /* 0x000000ff09007208 */ /* 0x000fc60001000000 */
[----:B---3--:R-:W-:Y:S02]  /*0250*/  FMUL R2, R7, R2 ;  /* 0x0000000207027220 */ /* 0x008fe40000400000 */
[----:B------:R-:W-:Y:S01]  /*0260*/  FMUL R3, R0, R3 ;  /* 0x0000000300037220 */ /* 0x000fe20000400000 */
[----:B------:R-:W-:Y:S06]  /*0270*/  @P0 EXIT ;  /* 0x000000000000094d */ /* 0x000fec0003800000 */
[----:B------:R-:W-:Y:S01]  /*0280*/  STG.E.64 desc[UR4][R4.64], R2 ;  /* 0x0000000204007986 */ /* 0x000fe2000c101b04 */
[----:B------:R-:W-:Y:S05]  /*0290*/  EXIT ;  /* 0x000000000000794d */ /* 0x000fea0003800000 */
.L_x_0:
[----:B------:R-:W-:-:S00]  /*02a0*/  BRA `(.L_x_0) ;  /* 0xfffffffc00fc7947 */ /* 0x000fc0000383ffff */
[----:B------:R-:W-:-:S00]  /*02b0*/  NOP ;  /* 0x0000000000007918 */ /* 0x000fc00000000000 */
        /* <DEDUP_REMOVED lines=12> */
.L_x_1:


//--------------------- .nv.constant0.triton_poi_fused_add_mul_neg_threshold_15 --------------------------
	.section	.nv.constant0.triton_poi_fused_add_mul_neg_threshold_15,"a",@progbits
	.sectionflags	@""
	.align	4
.nv.constant0.triton_poi_fused_add_mul_neg_threshold_15:
	.zero		548
